//
// Generated by NVIDIA NVVM Compiler
//
// Compiler Build ID: CL-36424714
// Cuda compilation tools, release 13.0, V13.0.88
// Based on NVVM 20.0.0
//

.version 9.0
.target sm_100
.address_size 64

	// .globl	_Z9print_idxv
.extern .func  (.param .b32 func_retval0) vprintf
(
	.param .b64 vprintf_param_0,
	.param .b64 vprintf_param_1
)
;
.global .align 1 .b8 $str[48] = {98, 108, 111, 99, 107, 73, 100, 120, 46, 120, 58, 32, 37, 100, 44, 32, 98, 108, 111, 99, 107, 73, 100, 120, 46, 121, 58, 32, 37, 100, 44, 32, 98, 108, 111, 99, 107, 73, 100, 120, 46, 122, 58, 32, 37, 100, 10};
.global .align 1 .b8 $str$1[51] = {116, 104, 114, 101, 97, 100, 73, 100, 120, 46, 120, 58, 32, 37, 100, 44, 32, 116, 104, 114, 101, 97, 100, 73, 100, 120, 46, 121, 58, 32, 37, 100, 44, 32, 116, 104, 114, 101, 97, 100, 73, 100, 120, 46, 122, 58, 32, 37, 100, 10};
.global .align 1 .b8 $str$2[48] = {98, 108, 111, 99, 107, 68, 105, 109, 46, 120, 58, 32, 37, 100, 44, 32, 98, 108, 111, 99, 107, 68, 105, 109, 46, 121, 58, 32, 37, 100, 44, 32, 98, 108, 111, 99, 107, 68, 105, 109, 46, 122, 58, 32, 37, 100, 10};
.global .align 1 .b8 $str$3[24] = {66, 108, 111, 99, 107, 32, 116, 104, 114, 101, 97, 100, 32, 105, 110, 100, 101, 120, 58, 32, 37, 100, 10};
.global .align 1 .b8 $str$4[17] = {66, 108, 111, 99, 107, 32, 105, 110, 100, 101, 120, 58, 32, 37, 100, 10};
.global .align 1 .b8 $str$5[25] = {71, 108, 111, 98, 97, 108, 32, 116, 104, 114, 101, 97, 100, 32, 105, 110, 100, 101, 120, 58, 32, 37, 100, 10};

.visible .entry _Z9print_idxv()
{
	.local .align 8 .b8 	__local_depot0[16];
	.reg .b64 	%SP;
	.reg .b64 	%SPL;
	.reg .b32 	%r<31>;
	.reg .b64 	%rd<15>;

	mov.u64 	%SPL, __local_depot0;
	cvta.local.u64 	%SP, %SPL;
	add.u64 	%rd1, %SP, 0;
	add.u64 	%rd2, %SPL, 0;
	mov.u32 	%r1, %ctaid.x;
	mov.u32 	%r2, %ctaid.y;
	mov.u32 	%r3, %ctaid.z;
	st.local.v2.u32 	[%rd2], {%r1, %r2};
	st.local.u32 	[%rd2+8], %r3;
	mov.u64 	%rd3, $str;
	cvta.global.u64 	%rd4, %rd3;
	{ // callseq 0, 0
	.param .b64 param0;
	st.param.b64 	[param0], %rd4;
	.param .b64 param1;
	st.param.b64 	[param1], %rd1;
	.param .b32 retval0;
	call.uni (retval0), 
	vprintf, 
	(
	param0, 
	param1
	);
	ld.param.b32 	%r4, [retval0];
	} // callseq 0
	mov.u32 	%r6, %tid.x;
	mov.u32 	%r7, %tid.y;
	mov.u32 	%r8, %tid.z;
	st.local.v2.u32 	[%rd2], {%r6, %r7};
	st.local.u32 	[%rd2+8], %r8;
	mov.u64 	%rd5, $str$1;
	cvta.global.u64 	%rd6, %rd5;
	{ // callseq 1, 0
	.param .b64 param0;
	st.param.b64 	[param0], %rd6;
	.param .b64 param1;
	st.param.b64 	[param1], %rd1;
	.param .b32 retval0;
	call.uni (retval0), 
	vprintf, 
	(
	param0, 
	param1
	);
	ld.param.b32 	%r9, [retval0];
	} // callseq 1
	mov.u32 	%r11, %ntid.x;
	mov.u32 	%r12, %ntid.y;
	mov.u32 	%r13, %ntid.z;
	st.local.v2.u32 	[%rd2], {%r11, %r12};
	st.local.u32 	[%rd2+8], %r13;
	mov.u64 	%rd7, $str$2;
	cvta.global.u64 	%rd8, %rd7;
	{ // callseq 2, 0
	.param .b64 param0;
	st.param.b64 	[param0], %rd8;
	.param .b64 param1;
	st.param.b64 	[param1], %rd1;
	.param .b32 retval0;
	call.uni (retval0), 
	vprintf, 
	(
	param0, 
	param1
	);
	ld.param.b32 	%r14, [retval0];
	} // callseq 2
	mad.lo.s32 	%r16, %r12, %r8, %r7;
	mad.lo.s32 	%r17, %r16, %r11, %r6;
	st.local.u32 	[%rd2], %r17;
	mov.u64 	%rd9, $str$3;
	cvta.global.u64 	%rd10, %rd9;
	{ // callseq 3, 0
	.param .b64 param0;
	st.param.b64 	[param0], %rd10;
	.param .b64 param1;
	st.param.b64 	[param1], %rd1;
	.param .b32 retval0;
	call.uni (retval0), 
	vprintf, 
	(
	param0, 
	param1
	);
	ld.param.b32 	%r18, [retval0];
	} // callseq 3
	mul.lo.s32 	%r20, %r11, %r12;
	mul.lo.s32 	%r21, %r20, %r13;
	mov.u32 	%r22, %nctaid.x;
	mov.u32 	%r23, %nctaid.y;
	mad.lo.s32 	%r24, %r23, %r3, %r2;
	mad.lo.s32 	%r25, %r24, %r22, %r1;
	st.local.u32 	[%rd2], %r25;
	mov.u64 	%rd11, $str$4;
	cvta.global.u64 	%rd12, %rd11;
	{ // callseq 4, 0
	.param .b64 param0;
	st.param.b64 	[param0], %rd12;
	.param .b64 param1;
	st.param.b64 	[param1], %rd1;
	.param .b32 retval0;
	call.uni (retval0), 
	vprintf, 
	(
	param0, 
	param1
	);
	ld.param.b32 	%r26, [retval0];
	} // callseq 4
	mad.lo.s32 	%r28, %r21, %r25, %r17;
	st.local.u32 	[%rd2], %r28;
	mov.u64 	%rd13, $str$5;
	cvta.global.u64 	%rd14, %rd13;
	{ // callseq 5, 0
	.param .b64 param0;
	st.param.b64 	[param0], %rd14;
	.param .b64 param1;
	st.param.b64 	[param1], %rd1;
	.param .b32 retval0;
	call.uni (retval0), 
	vprintf, 
	(
	param0, 
	param1
	);
	ld.param.b32 	%r29, [retval0];
	} // callseq 5
	ret;

}


// ===== COMPILED SASS (sm_100) =====

	.target	sm_100

	.elftype	@"ET_EXEC"


//--------------------- .note.nv.tkinfo           --------------------------
	.section	.note.nv.tkinfo,"",@"SHT_NOTE"
	.sectionflags	@"SHF_NOTE_NV_TKINFO"
	.tkinfo
        /*0018*/ 	.word	0x00000002
        /*0030*/ 	.string	""
        /*0030*/ 	.string	"ptxas"
        /*0030*/ 	.string	"Cuda compilation tools, release 13.0, V13.0.88"
        /*0030*/ 	.string	"Build cuda_13.0.r13.0/compiler.36424714_0"
        /*0030*/ 	.string	"-arch sm_100 -m 64 "



//--------------------- .note.nv.cuinfo           --------------------------
	.section	.note.nv.cuinfo,"",@"SHT_NOTE"
	.sectionflags	@"SHF_NOTE_NV_CUINFO"
        /*0018*/ 	.short	0x0002
        /*001a*/ 	.short	0x0064
        /*001c*/ 	.short	0x0082
	.zero		2


//--------------------- .nv.info                  --------------------------
	.section	.nv.info,"",@"SHT_CUDA_INFO"
	.align	4


	//----- nvinfo : EIATTR_REGCOUNT
	.align		4
        /*0000*/ 	.byte	0x04, 0x2f
        /*0002*/ 	.short	(.L_7 - .L_6)
	.align		4
.L_6:
        /*0004*/ 	.word	index@(_Z9print_idxv)
        /*0008*/ 	.word	0x0000001f


	//----- nvinfo : EIATTR_FRAME_SIZE
	.align		4
.L_7:
        /*000c*/ 	.byte	0x04, 0x11
        /*000e*/ 	.short	(.L_9 - .L_8)
	.align		4
.L_8:
        /*0010*/ 	.word	index@(_Z9print_idxv)
        /*0014*/ 	.word	0x00000010


	//----- nvinfo : EIATTR_MIN_STACK_SIZE
	.align		4
.L_9:
        /*0018*/ 	.byte	0x04, 0x12
        /*001a*/ 	.short	(.L_11 - .L_10)
	.align		4
.L_10:
        /*001c*/ 	.word	index@(_Z9print_idxv)
        /*0020*/ 	.word	0x00000010
.L_11:


//--------------------- .nv.compat                --------------------------
	.section	.nv.compat,"",@"SHT_CUDA_COMPAT_INFO"
	.align	4
        /*0000*/ 	.byte	0x02, 0x09, 0x00, 0x00, 0x02, 0x02, 0x01, 0x00, 0x02, 0x05, 0x05, 0x00, 0x03, 0x07, 0x01, 0x01
        /*0010*/ 	.byte	0x02, 0x03, 0x00, 0x00, 0x02, 0x06, 0x01, 0x00, 0x04, 0x0b, 0x08, 0x00, 0x09, 0x00, 0x00, 0x00
        /*0020*/ 	.byte	0x00, 0x00, 0x00, 0x00


//--------------------- .nv.info._Z9print_idxv    --------------------------
	.section	.nv.info._Z9print_idxv,"",@"SHT_CUDA_INFO"
	.sectionflags	@""
	.align	4


	//----- nvinfo : EIATTR_CUDA_API_VERSION
	.align		4
        /*0000*/ 	.byte	0x04, 0x37
        /*0002*/ 	.short	(.L_13 - .L_12)
.L_12:
        /*0004*/ 	.word	0x00000082


	//----- nvinfo : EIATTR_SPARSE_MMA_MASK
	.align		4
.L_13:
        /*0008*/ 	.byte	0x03, 0x50
        /*000a*/ 	.short	0x0000


	//----- nvinfo : EIATTR_MAXREG_COUNT
	.align		4
        /*000c*/ 	.byte	0x03, 0x1b
        /*000e*/ 	.short	0x00ff


	//----- nvinfo : EIATTR_EXTERNS
	.align		4
        /*0010*/ 	.byte	0x04, 0x0f
        /*0012*/ 	.short	(.L_15 - .L_14)


	//   ....[0]....
	.align		4
.L_14:
        /*0014*/ 	.word	index@(vprintf)


	//----- nvinfo : EIATTR_MERCURY_ISA_VERSION
	.align		4
.L_15:
        /*0018*/ 	.byte	0x03, 0x5f
        /*001a*/ 	.short	0x0101


	//----- nvinfo : EIATTR_VRC_CTA_INIT_COUNT
	.align		4
        /*001c*/ 	.byte	0x02, 0x4a
	.zero		1
	.zero		1


	//----- nvinfo : EIATTR_SYSCALL_OFFSETS
	.align		4
        /*0020*/ 	.byte	0x04, 0x46
        /*0022*/ 	.short	(.L_17 - .L_16)


	//   ....[0]....
.L_16:
        /*0024*/ 	.word	0x00000130


	//   ....[1]....
        /*0028*/ 	.word	0x00000200


	//   ....[2]....
        /*002c*/ 	.word	0x000002d0


	//   ....[3]....
        /*0030*/ 	.word	0x000003a0


	//   ....[4]....
        /*0034*/ 	.word	0x00000490


	//   ....[5]....
        /*0038*/ 	.word	0x00000530


	//----- nvinfo : EIATTR_EXIT_INSTR_OFFSETS
	.align		4
.L_17:
        /*003c*/ 	.byte	0x04, 0x1c
        /*003e*/ 	.short	(.L_19 - .L_18)


	//   ....[0]....
.L_18:
        /*0040*/ 	.word	0x00000540


	//----- nvinfo : EIATTR_SW_WAR
	.align		4
.L_19:
        /*0044*/ 	.byte	0x04, 0x36
        /*0046*/ 	.short	(.L_21 - .L_20)
.L_20:
        /*0048*/ 	.word	0x00000008
.L_21:


//--------------------- .nv.callgraph             --------------------------
	.section	.nv.callgraph,"",@"SHT_CUDA_CALLGRAPH"
	.align	4
	.sectionentsize	8
	.align		4
        /*0000*/ 	.word	0x00000000
	.align		4
        /*0004*/ 	.word	0xffffffff
	.align		4
        /*0008*/ 	.word	index@(_Z9print_idxv)
	.align		4
        /*000c*/ 	.word	index@(vprintf)
	.align		4
        /*0010*/ 	.word	0x00000000
	.align		4
        /*0014*/ 	.word	0xfffffffe
	.align		4
        /*0018*/ 	.word	0x00000000
	.align		4
        /*001c*/ 	.word	0xfffffffd
	.align		4
        /*0020*/ 	.word	0x00000000
	.align		4
        /*0024*/ 	.word	0xfffffffc


//--------------------- .nv.constant4             --------------------------
	.section	.nv.constant4,"a",@progbits
	.align	8
	.align		8
.nv.constant4:
        /*0000*/ 	.dword	vprintf
	.align		8
        /*0008*/ 	.dword	$str
	.align		8
        /*0010*/ 	.dword	$str$1
	.align		8
        /*0018*/ 	.dword	$str$2
	.align		8
        /*0020*/ 	.dword	$str$3
	.align		8
        /*0028*/ 	.dword	$str$4
	.align		8
        /*0030*/ 	.dword	$str$5


//--------------------- .text._Z9print_idxv       --------------------------
	.section	.text._Z9print_idxv,"ax",@progbits
	.align	128
        .global         _Z9print_idxv
        .type           _Z9print_idxv,@function
        .size           _Z9print_idxv,(.L_x_7 - _Z9print_idxv)
        .other          _Z9print_idxv,@"STO_CUDA_ENTRY STV_DEFAULT"
_Z9print_idxv:
.text._Z9print_idxv:
[----:B------:R-:W0:Y:S01]  /*0000*/  LDC R1, c[0x0][0x37c] ;  /* 0x0000df00ff017b82 */ /* 0x000e220000000800 */
[----:B------:R-:W1:Y:S01]  /*0010*/  S2R R16, SR_CTAID.X ;  /* 0x0000000000107919 */ /* 0x000e620000002500 */
[----:B------:R-:W2:Y:S01]  /*0020*/  LDCU UR4, c[0x0][0x2f8] ;  /* 0x00005f00ff0477ac */ /* 0x000ea20008000800 */
[----:B0-----:R-:W-:Y:S01]  /*0030*/  VIADD R1, R1, 0xfffffff0 ;  /* 0xfffffff001017836 */ /* 0x001fe20000000000 */
[----:B------:R-:W-:Y:S01]  /*0040*/  MOV R26, 0x0 ;  /* 0x00000000001a7802 */ /* 0x000fe20000000f00 */
[----:B------:R-:W1:Y:S01]  /*0050*/  S2R R17, SR_CTAID.Y ;  /* 0x0000000000117919 */ /* 0x000e620000002600 */
[----:B------:R-:W0:Y:S02]  /*0060*/  LDCU UR5, c[0x0][0x2fc] ;  /* 0x00005f80ff0577ac */ /* 0x000e240008000800 */
[----:B------:R3:W4:Y:S01]  /*0070*/  LDC.64 R2, c[0x4][R26] ;  /* 0x010000001a027b82 */ /* 0x0007220000000a00 */
[----:B------:R-:W5:Y:S01]  /*0080*/  S2R R28, SR_CTAID.Z ;  /* 0x00000000001c7919 */ /* 0x000f620000002700 */
[----:B------:R-:W3:Y:S01]  /*0090*/  LDCU.64 UR6, c[0x4][0x8] ;  /* 0x01000100ff0677ac */ /* 0x000ee20008000a00 */
[----:B--2---:R-:W-:-:S04]  /*00a0*/  IADD3 R25, P0, PT, R1, UR4, RZ ;  /* 0x0000000401197c10 */ /* 0x004fc8000ff1e0ff */
[----:B------:R-:W-:Y:S01]  /*00b0*/  MOV R6, R25 ;  /* 0x0000001900067202 */ /* 0x000fe20000000f00 */
[----:B0-----:R-:W-:Y:S01]  /*00c0*/  IMAD.X R24, RZ, RZ, UR5, P0 ;  /* 0x00000005ff187e24 */ /* 0x001fe200080e06ff */
[----:B---3--:R-:W-:Y:S01]  /*00d0*/  MOV R4, UR6 ;  /* 0x0000000600047c02 */ /* 0x008fe20008000f00 */
[----:B------:R-:W-:Y:S02]  /*00e0*/  IMAD.U32 R5, RZ, RZ, UR7 ;  /* 0x00000007ff057e24 */ /* 0x000fe4000f8e00ff */
[----:B------:R-:W-:Y:S01]  /*00f0*/  IMAD.MOV.U32 R7, RZ, RZ, R24 ;  /* 0x000000ffff077224 */ /* 0x000fe200078e0018 */
[----:B-1----:R0:W-:Y:S04]  /*0100*/  STL.64 [R1], R16 ;  /* 0x0000001001007387 */ /* 0x0021e80000100a00 */
[----:B-----5:R0:W-:Y:S02]  /*0110*/  STL [R1+0x8], R28 ;  /* 0x0000081c01007387 */ /* 0x0201e40000100800 */
[----:B------:R-:W-:-:S07]  /*0120*/  LEPC R20, `(.L_x_0) ;  /* 0x000000001014794e */ /* 0x000fce0000000000 */
[----:B0---4-:R-:W-:Y:S05]  /*0130*/  CALL.ABS.NOINC R2 ;  /* 0x0000000002007343 */ /* 0x011fea0003c00000 */
.L_x_0:
[----:B------:R-:W0:Y:S01]  /*0140*/  S2R R22, SR_TID.X ;  /* 0x0000000000167919 */ /* 0x000e220000002100 */
[----:B------:R1:W2:Y:S01]  /*0150*/  LDC.64 R8, c[0x4][R26] ;  /* 0x010000001a087b82 */ /* 0x0002a20000000a00 */
[----:B------:R-:W3:Y:S01]  /*0160*/  LDCU.64 UR4, c[0x4][0x10] ;  /* 0x01000200ff0477ac */ /* 0x000ee20008000a00 */
[----:B------:R-:W-:Y:S01]  /*0170*/  MOV R6, R25 ;  /* 0x0000001900067202 */ /* 0x000fe20000000f00 */
[----:B------:R-:W0:Y:S01]  /*0180*/  S2R R23, SR_TID.Y ;  /* 0x0000000000177919 */ /* 0x000e220000002200 */
[----:B------:R-:W-:Y:S01]  /*0190*/  IMAD.MOV.U32 R7, RZ, RZ, R24 ;  /* 0x000000ffff077224 */ /* 0x000fe200078e0018 */
[----:B------:R-:W4:Y:S01]  /*01a0*/  S2R R2, SR_TID.Z ;  /* 0x0000000000027919 */ /* 0x000f220000002300 */
[----:B---3--:R-:W-:Y:S01]  /*01b0*/  MOV R4, UR4 ;  /* 0x0000000400047c02 */ /* 0x008fe20008000f00 */
[----:B------:R-:W-:Y:S01]  /*01c0*/  IMAD.U32 R5, RZ, RZ, UR5 ;  /* 0x00000005ff057e24 */ /* 0x000fe2000f8e00ff */
[----:B0-----:R1:W-:Y:S04]  /*01d0*/  STL.64 [R1], R22 ;  /* 0x0000001601007387 */ /* 0x0013e80000100a00 */
[----:B----4-:R1:W-:Y:S02]  /*01e0*/  STL [R1+0x8], R2 ;  /* 0x0000080201007387 */ /* 0x0103e40000100800 */
[----:B------:R-:W-:-:S07]  /*01f0*/  LEPC R20, `(.L_x_1) ;  /* 0x000000001014794e */ /* 0x000fce0000000000 */
[----:B-12---:R-:W-:Y:S05]  /*0200*/  CALL.ABS.NOINC R8 ;  /* 0x0000000008007343 */ /* 0x006fea0003c00000 */
.L_x_1:
[----:B------:R-:W0:Y:S01]  /*0210*/  LDC R18, c[0x0][0x360] ;  /* 0x0000d800ff127b82 */ /* 0x000e220000000800 */
[----:B------:R-:W1:Y:S01]  /*0220*/  LDCU.64 UR4, c[0x4][0x18] ;  /* 0x01000300ff0477ac */ /* 0x000e620008000a00 */
[----:B------:R-:W-:Y:S01]  /*0230*/  MOV R6, R25 ;  /* 0x0000001900067202 */ /* 0x000fe20000000f00 */
[----:B------:R-:W-:-:S05]  /*0240*/  IMAD.MOV.U32 R7, RZ, RZ, R24 ;  /* 0x000000ffff077224 */ /* 0x000fca00078e0018 */
[----:B------:R-:W0:Y:S08]  /*0250*/  LDC R19, c[0x0][0x364] ;  /* 0x0000d900ff137b82 */ /* 0x000e300000000800 */
[----:B------:R-:W2:Y:S01]  /*0260*/  LDC R22, c[0x0][0x368] ;  /* 0x0000da00ff167b82 */ /* 0x000ea20000000800 */
[----:B-1----:R-:W-:Y:S01]  /*0270*/  MOV R4, UR4 ;  /* 0x0000000400047c02 */ /* 0x002fe20008000f00 */
[----:B------:R-:W-:-:S06]  /*0280*/  IMAD.U32 R5, RZ, RZ, UR5 ;  /* 0x00000005ff057e24 */ /* 0x000fcc000f8e00ff */
[----:B------:R-:W1:Y:S01]  /*0290*/  LDC.64 R26, c[0x4][R26] ;  /* 0x010000001a1a7b82 */ /* 0x000e620000000a00 */
[----:B0-----:R0:W-:Y:S04]  /*02a0*/  STL.64 [R1], R18 ;  /* 0x0000001201007387 */ /* 0x0011e80000100a00 */
[----:B--2---:R0:W-:Y:S02]  /*02b0*/  STL [R1+0x8], R22 ;  /* 0x0000081601007387 */ /* 0x0041e40000100800 */
[----:B------:R-:W-:-:S07]  /*02c0*/  LEPC R20, `(.L_x_2) ;  /* 0x000000001014794e */ /* 0x000fce0000000000 */
[----:B01----:R-:W-:Y:S05]  /*02d0*/  CALL.ABS.NOINC R26 ;  /* 0x000000001a007343 */ /* 0x003fea0003c00000 */
.L_x_2:
[----:B------:R-:W0:Y:S01]  /*02e0*/  S2R R0, SR_TID.X ;  /* 0x0000000000007919 */ /* 0x000e220000002100 */
[----:B------:R-:W-:Y:S01]  /*02f0*/  IMAD R3, R2, R19, R23 ;  /* 0x0000001302037224 */ /* 0x000fe200078e0217 */
[----:B------:R-:W-:Y:S01]  /*0300*/  MOV R23, 0x0 ;  /* 0x0000000000177802 */ /* 0x000fe20000000f00 */
[----:B------:R-:W1:Y:S01]  /*0310*/  LDCU.64 UR4, c[0x4][0x20] ;  /* 0x01000400ff0477ac */ /* 0x000e620008000a00 */
[----:B------:R-:W-:Y:S01]  /*0320*/  MOV R6, R25 ;  /* 0x0000001900067202 */ /* 0x000fe20000000f00 */
[----:B------:R-:W-:Y:S01]  /*0330*/  IMAD.MOV.U32 R7, RZ, RZ, R24 ;  /* 0x000000ffff077224 */ /* 0x000fe200078e0018 */
[----:B------:R2:W3:Y:S01]  /*0340*/  LDC.64 R8, c[0x4][R23] ;  /* 0x0100000017087b82 */ /* 0x0004e20000000a00 */
[----:B-1----:R-:W-:Y:S01]  /*0350*/  MOV R4, UR4 ;  /* 0x0000000400047c02 */ /* 0x002fe20008000f00 */
[----:B------:R-:W-:Y:S02]  /*0360*/  IMAD.U32 R5, RZ, RZ, UR5 ;  /* 0x00000005ff057e24 */ /* 0x000fe4000f8e00ff */
[----:B0-----:R-:W-:-:S05]  /*0370*/  IMAD R2, R3, R18, R0 ;  /* 0x0000001203027224 */ /* 0x001fca00078e0200 */
[----:B------:R2:W-:Y:S02]  /*0380*/  STL [R1], R2 ;  /* 0x0000000201007387 */ /* 0x0005e40000100800 */
[----:B------:R-:W-:-:S07]  /*0390*/  LEPC R20, `(.L_x_3) ;  /* 0x000000001014794e */ /* 0x000fce0000000000 */
[----:B--23--:R-:W-:Y:S05]  /*03a0*/  CALL.ABS.NOINC R8 ;  /* 0x0000000008007343 */ /* 0x00cfea0003c00000 */
.L_x_3:
[----:B------:R-:W0:Y:S01]  /*03b0*/  LDCU UR4, c[0x0][0x370] ;  /* 0x00006e00ff0477ac */ /* 0x000e220008000800 */
[----:B------:R1:W2:Y:S01]  /*03c0*/  LDC.64 R8, c[0x4][R23] ;  /* 0x0100000017087b82 */ /* 0x0002a20000000a00 */
[----:B------:R-:W-:Y:S01]  /*03d0*/  IMAD R19, R18, R19, RZ ;  /* 0x0000001312137224 */ /* 0x000fe200078e02ff */
[----:B------:R-:W-:Y:S01]  /*03e0*/  MOV R6, R25 ;  /* 0x0000001900067202 */ /* 0x000fe20000000f00 */
[----:B------:R-:W3:Y:S01]  /*03f0*/  LDCU UR5, c[0x0][0x374] ;  /* 0x00006e80ff0577ac */ /* 0x000ee20008000800 */
[----:B------:R-:W-:Y:S02]  /*0400*/  IMAD.MOV.U32 R7, RZ, RZ, R24 ;  /* 0x000000ffff077224 */ /* 0x000fe400078e0018 */
[----:B------:R-:W-:Y:S02]  /*0410*/  IMAD R19, R19, R22, RZ ;  /* 0x0000001613137224 */ /* 0x000fe400078e02ff */
[----:B---3--:R-:W-:-:S04]  /*0420*/  IMAD R17, R28, UR5, R17 ;  /* 0x000000051c117c24 */ /* 0x008fc8000f8e0211 */
[----:B0-----:R-:W-:Y:S01]  /*0430*/  IMAD R16, R17, UR4, R16 ;  /* 0x0000000411107c24 */ /* 0x001fe2000f8e0210 */
[----:B------:R-:W0:Y:S04]  /*0440*/  LDCU.64 UR4, c[0x4][0x28] ;  /* 0x01000500ff0477ac */ /* 0x000e280008000a00 */
[----:B------:R1:W-:Y:S01]  /*0450*/  STL [R1], R16 ;  /* 0x0000001001007387 */ /* 0x0003e20000100800 */
[----:B0-----:R-:W-:Y:S01]  /*0460*/  MOV R4, UR4 ;  /* 0x0000000400047c02 */ /* 0x001fe20008000f00 */
[----:B-1----:R-:W-:-:S07]  /*0470*/  IMAD.U32 R5, RZ, RZ, UR5 ;  /* 0x00000005ff057e24 */ /* 0x002fce000f8e00ff */
[----:B------:R-:W-:-:S07]  /*0480*/  LEPC R20, `(.L_x_4) ;  /* 0x000000001014794e */ /* 0x000fce0000000000 */
[----:B--2---:R-:W-:Y:S05]  /*0490*/  CALL.ABS.NOINC R8 ;  /* 0x0000000008007343 */ /* 0x004fea0003c00000 */
.L_x_4:
[----:B------:R-:W-:Y:S01]  /*04a0*/  IMAD R2, R19, R16, R2 ;  /* 0x0000001013027224 */ /* 0x000fe200078e0202 */
[----:B------:R0:W1:Y:S01]  /*04b0*/  LDC.64 R8, c[0x4][R23] ;  /* 0x0100000017087b82 */ /* 0x0000620000000a00 */
[----:B------:R-:W2:Y:S01]  /*04c0*/  LDCU.64 UR4, c[0x4][0x30] ;  /* 0x01000600ff0477ac */ /* 0x000ea20008000a00 */
[----:B------:R-:W-:Y:S01]  /*04d0*/  MOV R6, R25 ;  /* 0x0000001900067202 */ /* 0x000fe20000000f00 */
[----:B------:R-:W-:Y:S01]  /*04e0*/  IMAD.MOV.U32 R7, RZ, RZ, R24 ;  /* 0x000000ffff077224 */ /* 0x000fe200078e0018 */
[----:B------:R0:W-:Y:S01]  /*04f0*/  STL [R1], R2 ;  /* 0x0000000201007387 */ /* 0x0001e20000100800 */
[----:B--2---:R-:W-:Y:S01]  /*0500*/  MOV R4, UR4 ;  /* 0x0000000400047c02 */ /* 0x004fe20008000f00 */
[----:B0-----:R-:W-:-:S07]  /*0510*/  IMAD.U32 R5, RZ, RZ, UR5 ;  /* 0x00000005ff057e24 */ /* 0x001fce000f8e00ff */
[----:B------:R-:W-:-:S07]  /*0520*/  LEPC R20, `(.L_x_5) ;  /* 0x000000001014794e */ /* 0x000fce0000000000 */
[----:B-1----:R-:W-:Y:S05]  /*0530*/  CALL.ABS.NOINC R8 ;  /* 0x0000000008007343 */ /* 0x002fea0003c00000 */
.L_x_5:
[----:B------:R-:W-:Y:S05]  /*0540*/  EXIT ;  /* 0x000000000000794d */ /* 0x000fea0003800000 */
.L_x_6:
[----:B------:R-:W-:-:S00]  /*0550*/  BRA `(.L_x_6) ;  /* 0xfffffffc00fc7947 */ /* 0x000fc0000383ffff */
[----:B------:R-:W-:-:S00]  /*0560*/  NOP ;  /* 0x0000000000007918 */ /* 0x000fc00000000000 */
        /* <DEDUP_REMOVED lines=9> */
.L_x_7:


//--------------------- .nv.global.init           --------------------------
	.section	.nv.global.init,"aw",@progbits
.nv.global.init:
	.type		$str$4,@object
	.size		$str$4,($str$3 - $str$4)
$str$4:
        /*0000*/ 	.byte	0x42, 0x6c, 0x6f, 0x63, 0x6b, 0x20, 0x69, 0x6e, 0x64, 0x65, 0x78, 0x3a, 0x20, 0x25, 0x64, 0x0a
        /*0010*/ 	.byte	0x00
	.type		$str$3,@object
	.size		$str$3,($str$5 - $str$3)
$str$3:
        /*0011*/ 	.byte	0x42, 0x6c, 0x6f, 0x63, 0x6b, 0x20, 0x74, 0x68, 0x72, 0x65, 0x61, 0x64, 0x20, 0x69, 0x6e, 0x64
        /*0021*/ 	.byte	0x65, 0x78, 0x3a, 0x20, 0x25, 0x64, 0x0a, 0x00
	.type		$str$5,@object
	.size		$str$5,($str - $str$5)
$str$5:
        /*0029*/ 	.byte	0x47, 0x6c, 0x6f, 0x62, 0x61, 0x6c, 0x20, 0x74, 0x68, 0x72, 0x65, 0x61, 0x64, 0x20, 0x69, 0x6e
        /*0039*/ 	.byte	0x64, 0x65, 0x78, 0x3a, 0x20, 0x25, 0x64, 0x0a, 0x00
	.type		$str,@object
	.size		$str,($str$2 - $str)
$str:
        /*0042*/ 	.byte	0x62, 0x6c, 0x6f, 0x63, 0x6b, 0x49, 0x64, 0x78, 0x2e, 0x78, 0x3a, 0x20, 0x25, 0x64, 0x2c, 0x20
        /*0052*/ 	.byte	0x62, 0x6c, 0x6f, 0x63, 0x6b, 0x49, 0x64, 0x78, 0x2e, 0x79, 0x3a, 0x20, 0x25, 0x64, 0x2c, 0x20
        /*0062*/ 	.byte	0x62, 0x6c, 0x6f, 0x63, 0x6b, 0x49, 0x64, 0x78, 0x2e, 0x7a, 0x3a, 0x20, 0x25, 0x64, 0x0a, 0x00
	.type		$str$2,@object
	.size		$str$2,($str$1 - $str$2)
$str$2:
        /*0072*/ 	.byte	0x62, 0x6c, 0x6f, 0x63, 0x6b, 0x44, 0x69, 0x6d, 0x2e, 0x78, 0x3a, 0x20, 0x25, 0x64, 0x2c, 0x20
        /*0082*/ 	.byte	0x62, 0x6c, 0x6f, 0x63, 0x6b, 0x44, 0x69, 0x6d, 0x2e, 0x79, 0x3a, 0x20, 0x25, 0x64, 0x2c, 0x20
        /*0092*/ 	.byte	0x62, 0x6c, 0x6f, 0x63, 0x6b, 0x44, 0x69, 0x6d, 0x2e, 0x7a, 0x3a, 0x20, 0x25, 0x64, 0x0a, 0x00
	.type		$str$1,@object
	.size		$str$1,(.L_1 - $str$1)
$str$1:
        /*00a2*/ 	.byte	0x74, 0x68, 0x72, 0x65, 0x61, 0x64, 0x49, 0x64, 0x78, 0x2e, 0x78, 0x3a, 0x20, 0x25, 0x64, 0x2c
        /*00b2*/ 	.byte	0x20, 0x74, 0x68, 0x72, 0x65, 0x61, 0x64, 0x49, 0x64, 0x78, 0x2e, 0x79, 0x3a, 0x20, 0x25, 0x64
        /*00c2*/ 	.byte	0x2c, 0x20, 0x74, 0x68, 0x72, 0x65, 0x61, 0x64, 0x49, 0x64, 0x78, 0x2e, 0x7a, 0x3a, 0x20, 0x25
        /*00d2*/ 	.byte	0x64, 0x0a, 0x00
.L_1:


//--------------------- .nv.shared.reserved.0     --------------------------
	.section	.nv.shared.reserved.0,"aw",@nobits
	.weak		__nv_reservedSMEM_offset_0_alias
	.size		__nv_reservedSMEM_offset_0_alias, 0, 64
	.other		__nv_reservedSMEM_offset_0_alias,@"STO_CUDA_RESERVED_SHARED STV_DEFAULT"
__nv_reservedSMEM_offset_0_alias:
	.zero		0
	.zero		64


//--------------------- .nv.constant0._Z9print_idxv --------------------------
	.section	.nv.constant0._Z9print_idxv,"a",@progbits
	.sectionflags	@""
	.align	4
.nv.constant0._Z9print_idxv:
	.zero		896


//--------------------- SYMBOLS --------------------------

	.type		.nv.reservedSmem.offset0,@object
	.size		.nv.reservedSmem.offset0,0x4
	.type		vprintf,@function
